	.version 2.1
	.target sm_20
	// compiled with /usr/local/cuda3.1/cuda/open64/lib//be
	// nvopencc 3.1 built on 2010-06-07

	//-----------------------------------------------------------
	// Compiling /tmp/tmpxft_000016fb_00000000-7_simpleZeroCopy.cpp3.i (/tmp/ccBI#.Mai1gw)
	//-----------------------------------------------------------

	//-----------------------------------------------------------
	// Options:
	//-----------------------------------------------------------
	//  Target:ptx, ISA:sm_20, Endian:little, Pointer Size:64
	//  -O3	(Optimization level)
	//  -g0	(Debug level)
	//  -m2	(Report advisories)
	//-----------------------------------------------------------

	.file	1	"<command-line>"
	.file	2	"/tmp/tmpxft_000016fb_00000000-6_simpleZeroCopy.cudafe2.gpu"
	.file	3	"/usr/lib/gcc/x86_64-linux-gnu/4.4.3/include/stddef.h"
	.file	4	"/usr/local/cuda3.1/cuda/bin/../include/crt/device_runtime.h"
	.file	5	"/usr/local/cuda3.1/cuda/bin/../include/host_defines.h"
	.file	6	"/usr/local/cuda3.1/cuda/bin/../include/builtin_types.h"
	.file	7	"/usr/local/cuda3.1/cuda/bin/../include/device_types.h"
	.file	8	"/usr/local/cuda3.1/cuda/bin/../include/driver_types.h"
	.file	9	"/usr/local/cuda3.1/cuda/bin/../include/surface_types.h"
	.file	10	"/usr/local/cuda3.1/cuda/bin/../include/texture_types.h"
	.file	11	"/usr/local/cuda3.1/cuda/bin/../include/vector_types.h"
	.file	12	"/usr/local/cuda3.1/cuda/bin/../include/device_launch_parameters.h"
	.file	13	"/usr/local/cuda3.1/cuda/bin/../include/crt/storage_class.h"
	.file	14	"/usr/include/bits/types.h"
	.file	15	"/usr/include/time.h"
	.file	16	"/usr/local/cuda3.1/cuda/bin/../include/texture_fetch_functions.h"
	.file	17	"/usr/local/cuda3.1/cuda/bin/../include/common_functions.h"
	.file	18	"/usr/local/cuda3.1/cuda/bin/../include/math_functions.h"
	.file	19	"/usr/local/cuda3.1/cuda/bin/../include/math_constants.h"
	.file	20	"/usr/local/cuda3.1/cuda/bin/../include/device_functions.h"
	.file	21	"/usr/local/cuda3.1/cuda/bin/../include/sm_11_atomic_functions.h"
	.file	22	"/usr/local/cuda3.1/cuda/bin/../include/sm_12_atomic_functions.h"
	.file	23	"/usr/local/cuda3.1/cuda/bin/../include/sm_13_double_functions.h"
	.file	24	"/usr/local/cuda3.1/cuda/bin/../include/sm_20_atomic_functions.h"
	.file	25	"/usr/local/cuda3.1/cuda/bin/../include/sm_20_intrinsics.h"
	.file	26	"/usr/local/cuda3.1/cuda/bin/../include/surface_functions.h"
	.file	27	"/usr/local/cuda3.1/cuda/bin/../include/math_functions_dbl_ptx3.h"
	.file	28	"/home/andrew/repositories/gpuocelot/tests/cuda2.2/tests/simpleZeroCopy/simpleZeroCopy.cu"


	.entry _Z12vectorAddGPUPfS_S_i (
		.param .u64 __cudaparm__Z12vectorAddGPUPfS_S_i_a,
		.param .u64 __cudaparm__Z12vectorAddGPUPfS_S_i_b,
		.param .u64 __cudaparm__Z12vectorAddGPUPfS_S_i_c,
		.param .s32 __cudaparm__Z12vectorAddGPUPfS_S_i_N)
	{
	.reg .u32 %r<8>;
	.reg .u64 %rd<10>;
	.reg .f32 %f<5>;
	.reg .pred %p<3>;
	.loc	28	43	0
$LDWbegin__Z12vectorAddGPUPfS_S_i:
	mov.u32 	%r1, %ctaid.x;
	mov.u32 	%r2, %ntid.x;
	mul.lo.u32 	%r3, %r1, %r2;
	mov.u32 	%r4, %tid.x;
	add.u32 	%r5, %r4, %r3;
	ld.param.s32 	%r6, [__cudaparm__Z12vectorAddGPUPfS_S_i_N];
	setp.le.s32 	%p1, %r6, %r5;
	@%p1 bra 	$Lt_0_1026;
	.loc	28	47	0
	cvt.s64.s32 	%rd1, %r5;
	mul.wide.s32 	%rd2, %r5, 4;
	ld.param.u64 	%rd3, [__cudaparm__Z12vectorAddGPUPfS_S_i_a];
	add.u64 	%rd4, %rd3, %rd2;
	ld.global.f32 	%f1, [%rd4+0];
	ld.param.u64 	%rd5, [__cudaparm__Z12vectorAddGPUPfS_S_i_b];
	add.u64 	%rd6, %rd5, %rd2;
	ld.global.f32 	%f2, [%rd6+0];
	add.f32 	%f3, %f1, %f2;
	ld.param.u64 	%rd7, [__cudaparm__Z12vectorAddGPUPfS_S_i_c];
	add.u64 	%rd8, %rd7, %rd2;
	st.global.f32 	[%rd8+0], %f3;
$Lt_0_1026:
	.loc	28	48	0
	exit;
$LDWend__Z12vectorAddGPUPfS_S_i:
	} // _Z12vectorAddGPUPfS_S_i



// ===== COMPILED SASS (sm_100) =====

	.target	sm_100

	.elftype	@"ET_EXEC"


//--------------------- .note.nv.tkinfo           --------------------------
	.section	.note.nv.tkinfo,"",@"SHT_NOTE"
	.sectionflags	@"SHF_NOTE_NV_TKINFO"
	.tkinfo
        /*0018*/ 	.word	0x00000002
        /*0030*/ 	.string	""
        /*0030*/ 	.string	"ptxas"
        /*0030*/ 	.string	"Cuda compilation tools, release 13.0, V13.0.88"
        /*0030*/ 	.string	"Build cuda_13.0.r13.0/compiler.36424714_0"
        /*0030*/ 	.string	"-arch sm_100 "



//--------------------- .note.nv.cuinfo           --------------------------
	.section	.note.nv.cuinfo,"",@"SHT_NOTE"
	.sectionflags	@"SHF_NOTE_NV_CUINFO"
        /*0018*/ 	.short	0x0002
        /*001a*/ 	.short	0x0014
        /*001c*/ 	.short	0x0082
	.zero		2


//--------------------- .nv.info                  --------------------------
	.section	.nv.info,"",@"SHT_CUDA_INFO"
	.align	4


	//----- nvinfo : EIATTR_REGCOUNT
	.align		4
        /*0000*/ 	.byte	0x04, 0x2f
        /*0002*/ 	.short	(.L_1 - .L_0)
	.align		4
.L_0:
        /*0004*/ 	.word	index@(_Z12vectorAddGPUPfS_S_i)
        /*0008*/ 	.word	0x0000000c


	//----- nvinfo : EIATTR_FRAME_SIZE
	.align		4
.L_1:
        /*000c*/ 	.byte	0x04, 0x11
        /*000e*/ 	.short	(.L_3 - .L_2)
	.align		4
.L_2:
        /*0010*/ 	.word	index@(_Z12vectorAddGPUPfS_S_i)
        /*0014*/ 	.word	0x00000000


	//----- nvinfo : EIATTR_MIN_STACK_SIZE
	.align		4
.L_3:
        /*0018*/ 	.byte	0x04, 0x12
        /*001a*/ 	.short	(.L_5 - .L_4)
	.align		4
.L_4:
        /*001c*/ 	.word	index@(_Z12vectorAddGPUPfS_S_i)
        /*0020*/ 	.word	0x00000000
.L_5:


//--------------------- .nv.compat                --------------------------
	.section	.nv.compat,"",@"SHT_CUDA_COMPAT_INFO"
	.align	4
        /*0000*/ 	.byte	0x02, 0x09, 0x00, 0x00, 0x02, 0x02, 0x01, 0x00, 0x02, 0x05, 0x05, 0x00, 0x03, 0x07, 0x01, 0x01
        /*0010*/ 	.byte	0x02, 0x03, 0x00, 0x00, 0x02, 0x06, 0x01, 0x00, 0x04, 0x0b, 0x08, 0x00, 0x09, 0x00, 0x00, 0x00
        /*0020*/ 	.byte	0x00, 0x00, 0x00, 0x00


//--------------------- .nv.info._Z12vectorAddGPUPfS_S_i --------------------------
	.section	.nv.info._Z12vectorAddGPUPfS_S_i,"",@"SHT_CUDA_INFO"
	.sectionflags	@""
	.align	4


	//----- nvinfo : EIATTR_CUDA_API_VERSION
	.align		4
        /*0000*/ 	.byte	0x04, 0x37
        /*0002*/ 	.short	(.L_7 - .L_6)
.L_6:
        /*0004*/ 	.word	0x00000082


	//----- nvinfo : EIATTR_KPARAM_INFO
	.align		4
.L_7:
        /*0008*/ 	.byte	0x04, 0x17
        /*000a*/ 	.short	(.L_9 - .L_8)
.L_8:
        /*000c*/ 	.word	0x00000000
        /*0010*/ 	.short	0x0003
        /*0012*/ 	.short	0x0018
        /*0014*/ 	.byte	0x00, 0xf0, 0x11, 0x00


	//----- nvinfo : EIATTR_KPARAM_INFO
	.align		4
.L_9:
        /*0018*/ 	.byte	0x04, 0x17
        /*001a*/ 	.short	(.L_11 - .L_10)
.L_10:
        /*001c*/ 	.word	0x00000000
        /*0020*/ 	.short	0x0002
        /*0022*/ 	.short	0x0010
        /*0024*/ 	.byte	0x00, 0xf0, 0x21, 0x00


	//----- nvinfo : EIATTR_KPARAM_INFO
	.align		4
.L_11:
        /*0028*/ 	.byte	0x04, 0x17
        /*002a*/ 	.short	(.L_13 - .L_12)
.L_12:
        /*002c*/ 	.word	0x00000000
        /*0030*/ 	.short	0x0001
        /*0032*/ 	.short	0x0008
        /*0034*/ 	.byte	0x00, 0xf0, 0x21, 0x00


	//----- nvinfo : EIATTR_KPARAM_INFO
	.align		4
.L_13:
        /*0038*/ 	.byte	0x04, 0x17
        /*003a*/ 	.short	(.L_15 - .L_14)
.L_14:
        /*003c*/ 	.word	0x00000000
        /*0040*/ 	.short	0x0000
        /*0042*/ 	.short	0x0000
        /*0044*/ 	.byte	0x00, 0xf0, 0x21, 0x00


	//----- nvinfo : EIATTR_SPARSE_MMA_MASK
	.align		4
.L_15:
        /*0048*/ 	.byte	0x03, 0x50
        /*004a*/ 	.short	0x0000


	//----- nvinfo : EIATTR_MAXREG_COUNT
	.align		4
        /*004c*/ 	.byte	0x03, 0x1b
        /*004e*/ 	.short	0x00ff


	//----- nvinfo : EIATTR_MERCURY_ISA_VERSION
	.align		4
        /*0050*/ 	.byte	0x03, 0x5f
        /*0052*/ 	.short	0x0101


	//----- nvinfo : EIATTR_VRC_CTA_INIT_COUNT
	.align		4
        /*0054*/ 	.byte	0x02, 0x4a
	.zero		1
	.zero		1


	//----- nvinfo : EIATTR_EXIT_INSTR_OFFSETS
	.align		4
        /*0058*/ 	.byte	0x04, 0x1c
        /*005a*/ 	.short	(.L_17 - .L_16)


	//   ....[0]....
.L_16:
        /*005c*/ 	.word	0x00000070


	//   ....[1]....
        /*0060*/ 	.word	0x00000130


	//----- nvinfo : EIATTR_CBANK_PARAM_SIZE
	.align		4
.L_17:
        /*0064*/ 	.byte	0x03, 0x19
        /*0066*/ 	.short	0x001c


	//----- nvinfo : EIATTR_PARAM_CBANK
	.align		4
        /*0068*/ 	.byte	0x04, 0x0a
        /*006a*/ 	.short	(.L_19 - .L_18)
	.align		4
.L_18:
        /*006c*/ 	.word	index@(.nv.constant0._Z12vectorAddGPUPfS_S_i)
        /*0070*/ 	.short	0x0380
        /*0072*/ 	.short	0x001c


	//----- nvinfo : EIATTR_SW_WAR
	.align		4
.L_19:
        /*0074*/ 	.byte	0x04, 0x36
        /*0076*/ 	.short	(.L_21 - .L_20)
.L_20:
        /*0078*/ 	.word	0x00000008
.L_21:


//--------------------- .nv.callgraph             --------------------------
	.section	.nv.callgraph,"",@"SHT_CUDA_CALLGRAPH"
	.align	4
	.sectionentsize	8
	.align		4
        /*0000*/ 	.word	0x00000000
	.align		4
        /*0004*/ 	.word	0xffffffff
	.align		4
        /*0008*/ 	.word	0x00000000
	.align		4
        /*000c*/ 	.word	0xfffffffe
	.align		4
        /*0010*/ 	.word	0x00000000
	.align		4
        /*0014*/ 	.word	0xfffffffd
	.align		4
        /*0018*/ 	.word	0x00000000
	.align		4
        /*001c*/ 	.word	0xfffffffc


//--------------------- .text._Z12vectorAddGPUPfS_S_i --------------------------
	.section	.text._Z12vectorAddGPUPfS_S_i,"ax",@progbits
	.align	128
.text._Z12vectorAddGPUPfS_S_i:
        .type           _Z12vectorAddGPUPfS_S_i,@function
        .size           _Z12vectorAddGPUPfS_S_i,(.L_x_1 - _Z12vectorAddGPUPfS_S_i)
        .other          _Z12vectorAddGPUPfS_S_i,@"STO_CUDA_ENTRY STV_DEFAULT"
_Z12vectorAddGPUPfS_S_i:
[----:B------:R-:W-:Y:S01]  /*0000*/  LDC R1, c[0x0][0x37c] ;  /* 0x0000df00ff017b82 */ /* 0x000fe20000000800 */
[----:B------:R-:W0:Y:S07]  /*0010*/  S2R R0, SR_TID.X ;  /* 0x0000000000007919 */ /* 0x000e2e0000002100 */
[----:B------:R-:W0:Y:S01]  /*0020*/  S2UR UR4, SR_CTAID.X ;  /* 0x00000000000479c3 */ /* 0x000e220000002500 */
[----:B------:R-:W1:Y:S07]  /*0030*/  LDCU UR5, c[0x0][0x398] ;  /* 0x00007300ff0577ac */ /* 0x000e6e0008000800 */
[----:B------:R-:W0:Y:S02]  /*0040*/  LDC R9, c[0x0][0x360] ;  /* 0x0000d800ff097b82 */ /* 0x000e240000000800 */
[----:B0-----:R-:W-:-:S05]  /*0050*/  IMAD R9, R9, UR4, R0 ;  /* 0x0000000409097c24 */ /* 0x001fca000f8e0200 */
[----:B-1----:R-:W-:-:S13]  /*0060*/  ISETP.GE.AND P0, PT, R9, UR5, PT ;  /* 0x0000000509007c0c */ /* 0x002fda000bf06270 */
[----:B------:R-:W-:Y:S05]  /*0070*/  @P0 EXIT ;  /* 0x000000000000094d */ /* 0x000fea0003800000 */
[----:B------:R-:W0:Y:S01]  /*0080*/  LDC.64 R2, c[0x0][0x380] ;  /* 0x0000e000ff027b82 */ /* 0x000e220000000a00 */
[----:B------:R-:W1:Y:S07]  /*0090*/  LDCU.64 UR4, c[0x0][0x358] ;  /* 0x00006b00ff0477ac */ /* 0x000e6e0008000a00 */
[----:B------:R-:W2:Y:S08]  /*00a0*/  LDC.64 R4, c[0x0][0x388] ;  /* 0x0000e200ff047b82 */ /* 0x000eb00000000a00 */
[----:B------:R-:W3:Y:S01]  /*00b0*/  LDC.64 R6, c[0x0][0x390] ;  /* 0x0000e400ff067b82 */ /* 0x000ee20000000a00 */
[----:B0-----:R-:W-:-:S06]  /*00c0*/  IMAD.WIDE R2, R9, 0x4, R2 ;  /* 0x0000000409027825 */ /* 0x001fcc00078e0202 */
[----:B-1----:R-:W4:Y:S01]  /*00d0*/  LDG.E R2, desc[UR4][R2.64] ;  /* 0x0000000402027981 */ /* 0x002f22000c1e1900 */
[----:B--2---:R-:W-:-:S06]  /*00e0*/  IMAD.WIDE R4, R9, 0x4, R4 ;  /* 0x0000000409047825 */ /* 0x004fcc00078e0204 */
[----:B------:R-:W4:Y:S01]  /*00f0*/  LDG.E R5, desc[UR4][R4.64] ;  /* 0x0000000404057981 */ /* 0x000f22000c1e1900 */
[----:B---3--:R-:W-:-:S04]  /*0100*/  IMAD.WIDE R6, R9, 0x4, R6 ;  /* 0x0000000409067825 */ /* 0x008fc800078e0206 */
[----:B----4-:R-:W-:-:S05]  /*0110*/  FADD R9, R2, R5 ;  /* 0x0000000502097221 */ /* 0x010fca0000000000 */
[----:B------:R-:W-:Y:S01]  /*0120*/  STG.E desc[UR4][R6.64], R9 ;  /* 0x0000000906007986 */ /* 0x000fe2000c101904 */
[----:B------:R-:W-:Y:S05]  /*0130*/  EXIT ;  /* 0x000000000000794d */ /* 0x000fea0003800000 */
.L_x_0:
[----:B------:R-:W-:-:S00]  /*0140*/  BRA `(.L_x_0) ;  /* 0xfffffffc00fc7947 */ /* 0x000fc0000383ffff */
[----:B------:R-:W-:-:S00]  /*0150*/  NOP ;  /* 0x0000000000007918 */ /* 0x000fc00000000000 */
        /* <DEDUP_REMOVED lines=10> */
.L_x_1:


//--------------------- .nv.shared.reserved.0     --------------------------
	.section	.nv.shared.reserved.0,"aw",@nobits
	.weak		__nv_reservedSMEM_offset_0_alias
	.size		__nv_reservedSMEM_offset_0_alias, 0, 64
	.other		__nv_reservedSMEM_offset_0_alias,@"STO_CUDA_RESERVED_SHARED STV_DEFAULT"
__nv_reservedSMEM_offset_0_alias:
	.zero		0
	.zero		64


//--------------------- .nv.constant0._Z12vectorAddGPUPfS_S_i --------------------------
	.section	.nv.constant0._Z12vectorAddGPUPfS_S_i,"a",@progbits
	.sectionflags	@""
	.align	4
.nv.constant0._Z12vectorAddGPUPfS_S_i:
	.zero		924


//--------------------- SYMBOLS --------------------------

	.type		.nv.reservedSmem.offset0,@object
	.size		.nv.reservedSmem.offset0,0x4
